	.headerflags	@"EF_CUDA_TEXMODE_UNIFIED EF_CUDA_64BIT_ADDRESS EF_CUDA_ACCELERATORS EF_CUDA_SM90 EF_CUDA_VIRTUAL_SM(EF_CUDA_SM90)"
	.elftype	@"ET_EXEC"


//--------------------- .nv.info                  --------------------------
	.section	.nv.info,"",@"SHT_CUDA_INFO"
	.align	4


	//----- nvinfo : EIATTR_REGCOUNT
	.align		4
        /*0000*/ 	.byte	0x04, 0x2f
        /*0002*/ 	.short	(.L_3 - .L_2)
	.align		4
.L_2:
        /*0004*/ 	.word	index@(triton_poi_fused__native_batch_norm_legit_no_training_leaky_relu_18)
        /*0008*/ 	.word	0x00000010


	//----- nvinfo : EIATTR_MIN_STACK_SIZE
	.align		4
.L_3:
        /*000c*/ 	.byte	0x04, 0x12
        /*000e*/ 	.short	(.L_5 - .L_4)
	.align		4
.L_4:
        /*0010*/ 	.word	index@(triton_poi_fused__native_batch_norm_legit_no_training_leaky_relu_18)
        /*0014*/ 	.word	0x00000000


	//----- nvinfo : EIATTR_FRAME_SIZE
	.align		4
.L_5:
        /*0018*/ 	.byte	0x04, 0x11
        /*001a*/ 	.short	(.L_7 - .L_6)
	.align		4
.L_6:
        /*001c*/ 	.word	index@(triton_poi_fused__native_batch_norm_legit_no_training_leaky_relu_18)
        /*0020*/ 	.word	0x00000000


	//----- nvinfo : EIATTR_MIN_STACK_SIZE
	.align		4
.L_7:
        /*0024*/ 	.byte	0x04, 0x12
        /*0026*/ 	.short	(.L_9 - .L_8)
	.align		4
.L_8:
        /*0028*/ 	.word	index@(triton_poi_fused__native_batch_norm_legit_no_training_leaky_relu_18)
        /*002c*/ 	.word	0x00000000
.L_9:


//--------------------- .nv.info.triton_poi_fused__native_batch_norm_legit_no_training_leaky_relu_18 --------------------------
	.section	.nv.info.triton_poi_fused__native_batch_norm_legit_no_training_leaky_relu_18,"",@"SHT_CUDA_INFO"
	.sectionflags	@""
	.align	4


	//----- nvinfo : EIATTR_CUDA_API_VERSION
	.align		4
        /*0000*/ 	.byte	0x04, 0x37
        /*0002*/ 	.short	(.L_11 - .L_10)
.L_10:
        /*0004*/ 	.word	0x0000007c


	//----- nvinfo : EIATTR_KPARAM_INFO
	.align		4
.L_11:
        /*0008*/ 	.byte	0x04, 0x17
        /*000a*/ 	.short	(.L_13 - .L_12)
.L_12:
        /*000c*/ 	.word	0x00000000
        /*0010*/ 	.short	0x0006
        /*0012*/ 	.short	0x0030
        /*0014*/ 	.byte	0x00, 0xf0, 0x11, 0x00


	//----- nvinfo : EIATTR_KPARAM_INFO
	.align		4
.L_13:
        /*0018*/ 	.byte	0x04, 0x17
        /*001a*/ 	.short	(.L_15 - .L_14)
.L_14:
        /*001c*/ 	.word	0x00000000
        /*0020*/ 	.short	0x0005
        /*0022*/ 	.short	0x0028
        /*0024*/ 	.byte	0x00, 0xf4, 0x21, 0x00


	//----- nvinfo : EIATTR_KPARAM_INFO
	.align		4
.L_15:
        /*0028*/ 	.byte	0x04, 0x17
        /*002a*/ 	.short	(.L_17 - .L_16)
.L_16:
        /*002c*/ 	.word	0x00000000
        /*0030*/ 	.short	0x0004
        /*0032*/ 	.short	0x0020
        /*0034*/ 	.byte	0x00, 0xf4, 0x21, 0x00


	//----- nvinfo : EIATTR_KPARAM_INFO
	.align		4
.L_17:
        /*0038*/ 	.byte	0x04, 0x17
        /*003a*/ 	.short	(.L_19 - .L_18)
.L_18:
        /*003c*/ 	.word	0x00000000
        /*0040*/ 	.short	0x0003
        /*0042*/ 	.short	0x0018
        /*0044*/ 	.byte	0x00, 0xf4, 0x21, 0x00


	//----- nvinfo : EIATTR_KPARAM_INFO
	.align		4
.L_19:
        /*0048*/ 	.byte	0x04, 0x17
        /*004a*/ 	.short	(.L_21 - .L_20)
.L_20:
        /*004c*/ 	.word	0x00000000
        /*0050*/ 	.short	0x0002
        /*0052*/ 	.short	0x0010
        /*0054*/ 	.byte	0x00, 0xf4, 0x21, 0x00


	//----- nvinfo : EIATTR_KPARAM_INFO
	.align		4
.L_21:
        /*0058*/ 	.byte	0x04, 0x17
        /*005a*/ 	.short	(.L_23 - .L_22)
.L_22:
        /*005c*/ 	.word	0x00000000
        /*0060*/ 	.short	0x0001
        /*0062*/ 	.short	0x0008
        /*0064*/ 	.byte	0x00, 0xf4, 0x21, 0x00


	//----- nvinfo : EIATTR_KPARAM_INFO
	.align		4
.L_23:
        /*0068*/ 	.byte	0x04, 0x17
        /*006a*/ 	.short	(.L_25 - .L_24)
.L_24:
        /*006c*/ 	.word	0x00000000
        /*0070*/ 	.short	0x0000
        /*0072*/ 	.short	0x0000
        /*0074*/ 	.byte	0x00, 0xf4, 0x21, 0x00


	//----- nvinfo : EIATTR_SPARSE_MMA_MASK
	.align		4
.L_25:
        /*0078*/ 	.byte	0x03, 0x50
        /*007a*/ 	.short	0x0000


	//----- nvinfo : EIATTR_MAXREG_COUNT
	.align		4
        /*007c*/ 	.byte	0x03, 0x1b
        /*007e*/ 	.short	0x00ff


	//----- nvinfo : EIATTR_EXIT_INSTR_OFFSETS
	.align		4
        /*0080*/ 	.byte	0x04, 0x1c
        /*0082*/ 	.short	(.L_27 - .L_26)


	//   ....[0]....
.L_26:
        /*0084*/ 	.word	0x000002d0


	//----- nvinfo : EIATTR_REQNTID
	.align		4
.L_27:
        /*0088*/ 	.byte	0x04, 0x10
        /*008a*/ 	.short	(.L_29 - .L_28)
.L_28:
        /*008c*/ 	.word	0x00000080
        /*0090*/ 	.word	0x00000001
        /*0094*/ 	.word	0x00000001


	//----- nvinfo : EIATTR_CBANK_PARAM_SIZE
	.align		4
.L_29:
        /*0098*/ 	.byte	0x03, 0x19
        /*009a*/ 	.short	0x0034


	//----- nvinfo : EIATTR_PARAM_CBANK
	.align		4
        /*009c*/ 	.byte	0x04, 0x0a
        /*009e*/ 	.short	(.L_31 - .L_30)
	.align		4
.L_30:
        /*00a0*/ 	.word	index@(.nv.constant0.triton_poi_fused__native_batch_norm_legit_no_training_leaky_relu_18)
        /*00a4*/ 	.short	0x0210
        /*00a6*/ 	.short	0x0034


	//----- nvinfo : EIATTR_SW_WAR
	.align		4
.L_31:
        /*00a8*/ 	.byte	0x04, 0x36
        /*00aa*/ 	.short	(.L_33 - .L_32)
.L_32:
        /*00ac*/ 	.word	0x00000008
.L_33:


//--------------------- .nv.callgraph             --------------------------
	.section	.nv.callgraph,"",@"SHT_CUDA_CALLGRAPH"
	.align	4
	.sectionentsize	8
	.align		4
        /*0000*/ 	.word	0x00000000
	.align		4
        /*0004*/ 	.word	0xffffffff
	.align		4
        /*0008*/ 	.word	0x00000000
	.align		4
        /*000c*/ 	.word	0xfffffffe
	.align		4
        /*0010*/ 	.word	0x00000000
	.align		4
        /*0014*/ 	.word	0xfffffffd
	.align		4
        /*0018*/ 	.word	0x00000000
	.align		4
        /*001c*/ 	.word	0xfffffffc


//--------------------- .nv.constant4             --------------------------
	.section	.nv.constant4,"a",@progbits
	.align	8
	.align		8
.nv.constant4:
        /*0000*/ 	.dword	_$_str
	.align		8
        /*0008*/ 	.dword	_$_str_$_2


//--------------------- .text.triton_poi_fused__native_batch_norm_legit_no_training_leaky_relu_18 --------------------------
	.section	.text.triton_poi_fused__native_batch_norm_legit_no_training_leaky_relu_18,"ax",@progbits
	.align	128
        .global         triton_poi_fused__native_batch_norm_legit_no_training_leaky_relu_18
        .type           triton_poi_fused__native_batch_norm_legit_no_training_leaky_relu_18,@function
        .size           triton_poi_fused__native_batch_norm_legit_no_training_leaky_relu_18,(.L_x_1 - triton_poi_fused__native_batch_norm_legit_no_training_leaky_relu_18)
        .other          triton_poi_fused__native_batch_norm_legit_no_training_leaky_relu_18,@"STO_CUDA_ENTRY STV_DEFAULT"
triton_poi_fused__native_batch_norm_legit_no_training_leaky_relu_18:
.text.triton_poi_fused__native_batch_norm_legit_no_training_leaky_relu_18:
[----:B------:R-:W-:Y:S01]  /*0000*/  LDC R1, c[0x0][0x28] ;  /* 0x00000a00ff017b82 */ /* 0x000fe20000000800 */
[----:B------:R-:W1:Y:S07]  /*0010*/  S2R R0, SR_TID.X ;  /* 0x0000000000007919 */ /* 0x000e6e0000002100 */
[----:B------:R-:W2:Y:S01]  /*0020*/  LDC.64 R6, c[0x0][0x228] ;  /* 0x00008a00ff067b82 */ /* 0x000ea20000000a00 */
[----:B------:R-:W-:Y:S01]  /*0030*/  ULDC.64 UR4, c[0x0][0x208] ;  /* 0x0000820000047ab9 */ /* 0x000fe20000000a00 */
[----:B------:R-:W3:Y:S06]  /*0040*/  S2R R3, SR_CTAID.X ;  /* 0x0000000000037919 */ /* 0x000eec0000002500 */
[----:B------:R-:W4:Y:S08]  /*0050*/  LDC.64 R4, c[0x0][0x220] ;  /* 0x00008800ff047b82 */ /* 0x000f300000000a00 */
[----:B------:R-:W5:Y:S08]  /*0060*/  LDC.64 R8, c[0x0][0x230] ;  /* 0x00008c00ff087b82 */ /* 0x000f700000000a00 */
[----:B------:R-:W5:Y:S01]  /*0070*/  LDC.64 R10, c[0x0][0x238] ;  /* 0x00008e00ff0a7b82 */ /* 0x000f620000000a00 */
[----:B-1----:R-:W-:-:S02]  /*0080*/  LOP3.LUT R0, R0, 0x7f, RZ, 0xc0, !PT ;  /* 0x0000007f00007812 */ /* 0x002fc400078ec0ff */
[----:B---3--:R-:W-:Y:S02]  /*0090*/  SHF.R.S32.HI R2, RZ, 0x18, R3 ;  /* 0x00000018ff027819 */ /* 0x008fe40000011403 */
[----:B------:R-:W-:Y:S02]  /*00a0*/  LEA R0, R3, R0, 0x7 ;  /* 0x0000000003007211 */ /* 0x000fe400078e38ff */
[----:B------:R-:W-:-:S04]  /*00b0*/  SGXT R3, R2, 0x1 ;  /* 0x000000010203781a */ /* 0x000fc80000000200 */
[----:B------:R-:W-:-:S04]  /*00c0*/  LEA.HI R3, R3, R0, RZ, 0x8 ;  /* 0x0000000003037211 */ /* 0x000fc800078f40ff */
[----:B------:R-:W-:-:S04]  /*00d0*/  LOP3.LUT R3, R3, 0xffffff00, RZ, 0xc0, !PT ;  /* 0xffffff0003037812 */ /* 0x000fc800078ec0ff */
[----:B------:R-:W-:Y:S02]  /*00e0*/  IADD3 R13, R0, -R3, RZ ;  /* 0x80000003000d7210 */ /* 0x000fe40007ffe0ff */
[----:B------:R-:W1:Y:S03]  /*00f0*/  LDC.64 R2, c[0x0][0x218] ;  /* 0x00008600ff027b82 */ /* 0x000e660000000a00 */
[----:B--2---:R-:W-:-:S06]  /*0100*/  IMAD.WIDE R6, R13, 0x4, R6 ;  /* 0x000000040d067825 */ /* 0x004fcc00078e0206 */
[----:B------:R-:W2:Y:S01]  /*0110*/  LDG.E.EL R6, desc[UR4][R6.64] ;  /* 0x0000000406067981 */ /* 0x000ea2000c2e1900 */
[----:B----4-:R-:W-:-:S04]  /*0120*/  IMAD.WIDE R4, R13, 0x4, R4 ;  /* 0x000000040d047825 */ /* 0x010fc800078e0204 */
[C---:B-----5:R-:W-:Y:S02]  /*0130*/  IMAD.WIDE R8, R13.reuse, 0x4, R8 ;  /* 0x000000040d087825 */ /* 0x060fe400078e0208 */
[----:B------:R3:W4:Y:S02]  /*0140*/  LDG.E.EL R5, desc[UR4][R4.64] ;  /* 0x0000000404057981 */ /* 0x000724000c2e1900 */
[----:B0-----:R-:W-:Y:S02]  /*0150*/  IMAD.WIDE R10, R13, 0x4, R10 ;  /* 0x000000040d0a7825 */ /* 0x001fe400078e020a */
[----:B------:R-:W5:Y:S02]  /*0160*/  LDG.E.EL R8, desc[UR4][R8.64] ;  /* 0x0000000408087981 */ /* 0x000f64000c2e1900 */
[----:B-1----:R-:W-:Y:S02]  /*0170*/  IMAD.WIDE R2, R0, 0x4, R2 ;  /* 0x0000000400027825 */ /* 0x002fe400078e0202 */
[----:B------:R-:W5:Y:S04]  /*0180*/  LDG.E.EL R11, desc[UR4][R10.64] ;  /* 0x000000040a0b7981 */ /* 0x000f68000c2e1900 */
[----:B------:R-:W4:Y:S01]  /*0190*/  LDG.E R2, desc[UR4][R2.64] ;  /* 0x0000000402027981 */ /* 0x000f22000c1e1900 */
[----:B---3--:R-:W-:Y:S01]  /*01a0*/  HFMA2.MMA R4, -RZ, RZ, 1.625, 0 ;  /* 0x3e800000ff047435 */ /* 0x008fe200000001ff */
[----:B--2---:R-:W-:-:S04]  /*01b0*/  FADD R6, R6, 9.9999997473787516356e-06 ;  /* 0x3727c5ac06067421 */ /* 0x004fc80000000000 */
[----:B------:R-:W0:Y:S02]  /*01c0*/  MUFU.SQRT R7, R6 ;  /* 0x0000000600077308 */ /* 0x000e240000002000 */
[C---:B0-----:R-:W-:Y:S02]  /*01d0*/  FSETP.GT.AND P0, PT, R7.reuse, 8.50705917302346158658e+37, PT ;  /* 0x7e8000000700780b */ /* 0x041fe40003f04000 */
[----:B------:R-:W-:-:S11]  /*01e0*/  FSETP.GEU.AND P1, PT, R7, 1.175494350822287508e-38, PT ;  /* 0x008000000700780b */ /* 0x000fd60003f2e000 */
[----:B------:R-:W-:-:S04]  /*01f0*/  @P0 FMUL R7, R7, 0.25 ;  /* 0x3e80000007070820 */ /* 0x000fc80000400000 */
[----:B------:R-:W-:-:S06]  /*0200*/  @!P1 FMUL R7, R7, 16777216 ;  /* 0x4b80000007079820 */ /* 0x000fcc0000400000 */
[----:B------:R-:W0:Y:S01]  /*0210*/  MUFU.RCP R7, R7 ;  /* 0x0000000700077308 */ /* 0x000e220000001000 */
[----:B------:R-:W-:Y:S01]  /*0220*/  FSEL R4, R4, 1, P0 ;  /* 0x3f80000004047808 */ /* 0x000fe20000000000 */
[----:B----4-:R-:W-:Y:S02]  /*0230*/  FADD R5, R2, -R5 ;  /* 0x8000000502057221 */ /* 0x010fe40000000000 */
[----:B------:R-:W1:Y:S02]  /*0240*/  LDC.64 R2, c[0x0][0x210] ;  /* 0x00008400ff027b82 */ /* 0x000e640000000a00 */
[----:B------:R-:W-:-:S04]  /*0250*/  @!P1 FMUL R4, R4, 16777216 ;  /* 0x4b80000004049820 */ /* 0x000fc80000400000 */
[----:B0-----:R-:W-:-:S04]  /*0260*/  FMUL R4, R7, R4 ;  /* 0x0000000407047220 */ /* 0x001fc80000400000 */
[----:B------:R-:W-:-:S04]  /*0270*/  FMUL R4, R5, R4 ;  /* 0x0000000405047220 */ /* 0x000fc80000400000 */
[----:B-----5:R-:W-:-:S05]  /*0280*/  FFMA R11, R8, R4, R11 ;  /* 0x00000004080b7223 */ /* 0x020fca000000000b */
[----:B------:R-:W-:Y:S01]  /*0290*/  FSETP.GT.AND P0, PT, R11, RZ, PT ;  /* 0x000000ff0b00720b */ /* 0x000fe20003f04000 */
[----:B-1----:R-:W-:-:S12]  /*02a0*/  IMAD.WIDE R2, R0, 0x4, R2 ;  /* 0x0000000400027825 */ /* 0x002fd800078e0202 */
[----:B------:R-:W-:-:S05]  /*02b0*/  @!P0 FMUL R11, R11, 0.10000000149011611938 ;  /* 0x3dcccccd0b0b8820 */ /* 0x000fca0000400000 */
[----:B------:R-:W-:Y:S01]  /*02c0*/  STG.E desc[UR4][R2.64], R11 ;  /* 0x0000000b02007986 */ /* 0x000fe2000c101904 */
[----:B------:R-:W-:Y:S05]  /*02d0*/  EXIT ;  /* 0x000000000000794d */ /* 0x000fea0003800000 */
.L_x_0:
[----:B------:R-:W-:-:S00]  /*02e0*/  BRA `(.L_x_0) ;  /* 0xfffffffc00fc7947 */ /* 0x000fc0000383ffff */
[----:B------:R-:W-:-:S00]  /*02f0*/  NOP ;  /* 0x0000000000007918 */ /* 0x000fc00000000000 */
        /* <DEDUP_REMOVED lines=8> */
.L_x_1:


//--------------------- .nv.global.init           --------------------------
	.section	.nv.global.init,"aw",@progbits
.nv.global.init:
	.type		_$_str,@object
	.size		_$_str,(_$_str_$_2 - _$_str)
_$_str:
        /*0000*/ 	.byte	0x5f, 0x5f, 0x43, 0x55, 0x44, 0x41, 0x5f, 0x46, 0x54, 0x5a, 0x00
	.type		_$_str_$_2,@object
	.size		_$_str_$_2,(.L_1 - _$_str_$_2)
_$_str_$_2:
        /*000b*/ 	.byte	0x5f, 0x5f, 0x43, 0x55, 0x44, 0x41, 0x5f, 0x50, 0x52, 0x45, 0x43, 0x5f, 0x53, 0x51, 0x52, 0x54
        /*001b*/ 	.byte	0x00
.L_1:


//--------------------- .nv.constant0.triton_poi_fused__native_batch_norm_legit_no_training_leaky_relu_18 --------------------------
	.section	.nv.constant0.triton_poi_fused__native_batch_norm_legit_no_training_leaky_relu_18,"a",@progbits
	.sectionflags	@""
	.align	4
.nv.constant0.triton_poi_fused__native_batch_norm_legit_no_training_leaky_relu_18:
	.zero		580
